//
// Generated by NVIDIA NVVM Compiler
//
// Compiler Build ID: CL-36424714
// Cuda compilation tools, release 13.0, V13.0.88
// Based on NVVM 20.0.0
//

.version 9.0
.target sm_100
.address_size 64

	// .globl	_Z10conv_tiledPfS_S_iii
// _ZZ10conv_tiledPfS_S_iiiE7subTile has been demoted

.visible .entry _Z10conv_tiledPfS_S_iii(
	.param .u64 .ptr .align 1 _Z10conv_tiledPfS_S_iii_param_0,
	.param .u64 .ptr .align 1 _Z10conv_tiledPfS_S_iii_param_1,
	.param .u64 .ptr .align 1 _Z10conv_tiledPfS_S_iii_param_2,
	.param .u32 _Z10conv_tiledPfS_S_iii_param_3,
	.param .u32 _Z10conv_tiledPfS_S_iii_param_4,
	.param .u32 _Z10conv_tiledPfS_S_iii_param_5
)
{
	.reg .pred 	%p<16>;
	.reg .b32 	%r<80>;
	.reg .b32 	%f<120>;
	.reg .b64 	%rd<38>;
	// demoted variable
	.shared .align 4 .b8 _ZZ10conv_tiledPfS_S_iiiE7subTile[4096];
	ld.param.u64 	%rd6, [_Z10conv_tiledPfS_S_iii_param_0];
	ld.param.u64 	%rd7, [_Z10conv_tiledPfS_S_iii_param_1];
	ld.param.u64 	%rd8, [_Z10conv_tiledPfS_S_iii_param_2];
	ld.param.u32 	%r29, [_Z10conv_tiledPfS_S_iii_param_3];
	ld.param.u32 	%r30, [_Z10conv_tiledPfS_S_iii_param_4];
	ld.param.u32 	%r31, [_Z10conv_tiledPfS_S_iii_param_5];
	cvta.to.global.u64 	%rd1, %rd8;
	cvta.to.global.u64 	%rd9, %rd7;
	mov.u32 	%r32, %ctaid.x;
	mov.u32 	%r33, %ctaid.y;
	mov.u32 	%r1, %tid.x;
	mov.u32 	%r2, %tid.y;
	shl.b32 	%r34, %r33, 5;
	add.s32 	%r35, %r34, %r2;
	shl.b32 	%r36, %r32, 5;
	add.s32 	%r37, %r36, %r1;
	shr.u32 	%r38, %r29, 31;
	add.s32 	%r39, %r29, %r38;
	shr.s32 	%r40, %r39, 1;
	mul.lo.s32 	%r41, %r33, %r40;
	shl.b32 	%r42, %r41, 1;
	sub.s32 	%r3, %r35, %r42;
	and.b32  	%r4, %r39, -2;
	add.s32 	%r43, %r4, %r30;
	mul.lo.s32 	%r44, %r32, %r40;
	shl.b32 	%r45, %r44, 1;
	sub.s32 	%r5, %r37, %r45;
	mad.lo.s32 	%r46, %r3, %r43, %r5;
	mul.wide.s32 	%rd10, %r46, 4;
	add.s64 	%rd11, %rd9, %rd10;
	ld.global.f32 	%f18, [%rd11];
	shl.b32 	%r47, %r2, 7;
	mov.u32 	%r48, _ZZ10conv_tiledPfS_S_iiiE7subTile;
	add.s32 	%r6, %r48, %r47;
	shl.b32 	%r49, %r1, 2;
	add.s32 	%r50, %r6, %r49;
	st.shared.f32 	[%r50], %f18;
	bar.sync 	0;
	setp.lt.s32 	%p1, %r29, 1;
	mov.f32 	%f118, 0f00000000;
	@%p1 bra 	$L__BB0_16;
	and.b32  	%r7, %r29, 15;
	and.b32  	%r8, %r29, 7;
	and.b32  	%r9, %r29, 2147483632;
	and.b32  	%r10, %r29, 3;
	neg.s32 	%r11, %r9;
	add.s32 	%r54, %r47, %r49;
	add.s32 	%r56, %r54, %r48;
	add.s32 	%r12, %r56, 32;
	mov.f32 	%f118, 0f00000000;
	mov.b32 	%r74, 0;
$L__BB0_2:
	setp.lt.u32 	%p2, %r29, 16;
	shl.b32 	%r14, %r74, 7;
	mul.lo.s32 	%r15, %r74, %r29;
	mov.b32 	%r78, 0;
	@%p2 bra 	$L__BB0_5;
	add.s32 	%r75, %r12, %r14;
	mul.wide.u32 	%rd12, %r15, 4;
	add.s64 	%rd13, %rd1, %rd12;
	add.s64 	%rd37, %rd13, 32;
	mov.u32 	%r76, %r11;
$L__BB0_4:
	.pragma "nounroll";
	ld.shared.f32 	%f21, [%r75+-32];
	ld.global.f32 	%f22, [%rd37+-32];
	fma.rn.f32 	%f23, %f21, %f22, %f118;
	ld.shared.f32 	%f24, [%r75+-28];
	ld.global.f32 	%f25, [%rd37+-28];
	fma.rn.f32 	%f26, %f24, %f25, %f23;
	ld.shared.f32 	%f27, [%r75+-24];
	ld.global.f32 	%f28, [%rd37+-24];
	fma.rn.f32 	%f29, %f27, %f28, %f26;
	ld.shared.f32 	%f30, [%r75+-20];
	ld.global.f32 	%f31, [%rd37+-20];
	fma.rn.f32 	%f32, %f30, %f31, %f29;
	ld.shared.f32 	%f33, [%r75+-16];
	ld.global.f32 	%f34, [%rd37+-16];
	fma.rn.f32 	%f35, %f33, %f34, %f32;
	ld.shared.f32 	%f36, [%r75+-12];
	ld.global.f32 	%f37, [%rd37+-12];
	fma.rn.f32 	%f38, %f36, %f37, %f35;
	ld.shared.f32 	%f39, [%r75+-8];
	ld.global.f32 	%f40, [%rd37+-8];
	fma.rn.f32 	%f41, %f39, %f40, %f38;
	ld.shared.f32 	%f42, [%r75+-4];
	ld.global.f32 	%f43, [%rd37+-4];
	fma.rn.f32 	%f44, %f42, %f43, %f41;
	ld.shared.f32 	%f45, [%r75];
	ld.global.f32 	%f46, [%rd37];
	fma.rn.f32 	%f47, %f45, %f46, %f44;
	ld.shared.f32 	%f48, [%r75+4];
	ld.global.f32 	%f49, [%rd37+4];
	fma.rn.f32 	%f50, %f48, %f49, %f47;
	ld.shared.f32 	%f51, [%r75+8];
	ld.global.f32 	%f52, [%rd37+8];
	fma.rn.f32 	%f53, %f51, %f52, %f50;
	ld.shared.f32 	%f54, [%r75+12];
	ld.global.f32 	%f55, [%rd37+12];
	fma.rn.f32 	%f56, %f54, %f55, %f53;
	ld.shared.f32 	%f57, [%r75+16];
	ld.global.f32 	%f58, [%rd37+16];
	fma.rn.f32 	%f59, %f57, %f58, %f56;
	ld.shared.f32 	%f60, [%r75+20];
	ld.global.f32 	%f61, [%rd37+20];
	fma.rn.f32 	%f62, %f60, %f61, %f59;
	ld.shared.f32 	%f63, [%r75+24];
	ld.global.f32 	%f64, [%rd37+24];
	fma.rn.f32 	%f65, %f63, %f64, %f62;
	ld.shared.f32 	%f66, [%r75+28];
	ld.global.f32 	%f67, [%rd37+28];
	fma.rn.f32 	%f118, %f66, %f67, %f65;
	add.s32 	%r76, %r76, 16;
	add.s32 	%r75, %r75, 64;
	add.s64 	%rd37, %rd37, 64;
	setp.ne.s32 	%p3, %r76, 0;
	mov.u32 	%r78, %r9;
	@%p3 bra 	$L__BB0_4;
$L__BB0_5:
	setp.eq.s32 	%p4, %r7, 0;
	@%p4 bra 	$L__BB0_15;
	add.s32 	%r22, %r6, %r14;
	add.s32 	%r58, %r7, -1;
	setp.lt.u32 	%p5, %r58, 7;
	@%p5 bra 	$L__BB0_8;
	add.s32 	%r59, %r78, %r1;
	shl.b32 	%r60, %r59, 2;
	add.s32 	%r61, %r22, %r60;
	ld.shared.f32 	%f69, [%r61];
	add.s32 	%r62, %r78, %r15;
	mul.wide.u32 	%rd14, %r62, 4;
	add.s64 	%rd15, %rd1, %rd14;
	ld.global.f32 	%f70, [%rd15];
	fma.rn.f32 	%f71, %f69, %f70, %f118;
	ld.shared.f32 	%f72, [%r61+4];
	cvt.u64.u32 	%rd16, %r15;
	cvt.u64.u32 	%rd17, %r78;
	add.s64 	%rd18, %rd17, %rd16;
	shl.b64 	%rd19, %rd18, 2;
	add.s64 	%rd20, %rd1, %rd19;
	ld.global.f32 	%f73, [%rd20+4];
	fma.rn.f32 	%f74, %f72, %f73, %f71;
	ld.shared.f32 	%f75, [%r61+8];
	ld.global.f32 	%f76, [%rd20+8];
	fma.rn.f32 	%f77, %f75, %f76, %f74;
	ld.shared.f32 	%f78, [%r61+12];
	ld.global.f32 	%f79, [%rd20+12];
	fma.rn.f32 	%f80, %f78, %f79, %f77;
	ld.shared.f32 	%f81, [%r61+16];
	ld.global.f32 	%f82, [%rd20+16];
	fma.rn.f32 	%f83, %f81, %f82, %f80;
	ld.shared.f32 	%f84, [%r61+20];
	ld.global.f32 	%f85, [%rd20+20];
	fma.rn.f32 	%f86, %f84, %f85, %f83;
	ld.shared.f32 	%f87, [%r61+24];
	ld.global.f32 	%f88, [%rd20+24];
	fma.rn.f32 	%f89, %f87, %f88, %f86;
	ld.shared.f32 	%f90, [%r61+28];
	ld.global.f32 	%f91, [%rd20+28];
	fma.rn.f32 	%f118, %f90, %f91, %f89;
	add.s32 	%r78, %r78, 8;
$L__BB0_8:
	setp.eq.s32 	%p6, %r8, 0;
	@%p6 bra 	$L__BB0_15;
	add.s32 	%r63, %r8, -1;
	setp.lt.u32 	%p7, %r63, 3;
	@%p7 bra 	$L__BB0_11;
	add.s32 	%r64, %r78, %r1;
	shl.b32 	%r65, %r64, 2;
	add.s32 	%r66, %r22, %r65;
	ld.shared.f32 	%f93, [%r66];
	add.s32 	%r67, %r78, %r15;
	mul.wide.u32 	%rd21, %r67, 4;
	add.s64 	%rd22, %rd1, %rd21;
	ld.global.f32 	%f94, [%rd22];
	fma.rn.f32 	%f95, %f93, %f94, %f118;
	ld.shared.f32 	%f96, [%r66+4];
	cvt.u64.u32 	%rd23, %r15;
	cvt.u64.u32 	%rd24, %r78;
	add.s64 	%rd25, %rd24, %rd23;
	shl.b64 	%rd26, %rd25, 2;
	add.s64 	%rd27, %rd1, %rd26;
	ld.global.f32 	%f97, [%rd27+4];
	fma.rn.f32 	%f98, %f96, %f97, %f95;
	ld.shared.f32 	%f99, [%r66+8];
	ld.global.f32 	%f100, [%rd27+8];
	fma.rn.f32 	%f101, %f99, %f100, %f98;
	ld.shared.f32 	%f102, [%r66+12];
	ld.global.f32 	%f103, [%rd27+12];
	fma.rn.f32 	%f118, %f102, %f103, %f101;
	add.s32 	%r78, %r78, 4;
$L__BB0_11:
	setp.eq.s32 	%p8, %r10, 0;
	@%p8 bra 	$L__BB0_15;
	setp.eq.s32 	%p9, %r10, 1;
	add.s32 	%r68, %r78, %r1;
	shl.b32 	%r69, %r68, 2;
	add.s32 	%r27, %r22, %r69;
	ld.shared.f32 	%f104, [%r27];
	add.s32 	%r70, %r78, %r15;
	mul.wide.u32 	%rd28, %r70, 4;
	add.s64 	%rd29, %rd1, %rd28;
	ld.global.f32 	%f105, [%rd29];
	fma.rn.f32 	%f118, %f104, %f105, %f118;
	@%p9 bra 	$L__BB0_15;
	setp.eq.s32 	%p10, %r10, 2;
	ld.shared.f32 	%f106, [%r27+4];
	cvt.u64.u32 	%rd30, %r15;
	cvt.u64.u32 	%rd31, %r78;
	add.s64 	%rd32, %rd31, %rd30;
	shl.b64 	%rd33, %rd32, 2;
	add.s64 	%rd5, %rd1, %rd33;
	ld.global.f32 	%f107, [%rd5+4];
	fma.rn.f32 	%f118, %f106, %f107, %f118;
	@%p10 bra 	$L__BB0_15;
	ld.shared.f32 	%f108, [%r27+8];
	ld.global.f32 	%f109, [%rd5+8];
	fma.rn.f32 	%f118, %f108, %f109, %f118;
$L__BB0_15:
	add.s32 	%r74, %r74, 1;
	setp.ne.s32 	%p11, %r74, %r29;
	@%p11 bra 	$L__BB0_2;
$L__BB0_16:
	sub.s32 	%r71, 32, %r4;
	max.s32 	%r72, %r2, %r1;
	setp.ge.s32 	%p12, %r72, %r71;
	@%p12 bra 	$L__BB0_19;
	setp.ge.s32 	%p13, %r5, %r30;
	setp.ge.s32 	%p14, %r3, %r31;
	or.pred  	%p15, %p13, %p14;
	@%p15 bra 	$L__BB0_19;
	mad.lo.s32 	%r73, %r3, %r30, %r5;
	cvta.to.global.u64 	%rd34, %rd6;
	mul.wide.s32 	%rd35, %r73, 4;
	add.s64 	%rd36, %rd34, %rd35;
	st.global.f32 	[%rd36], %f118;
$L__BB0_19:
	ret;

}


// ===== COMPILED SASS (sm_100) =====

	.target	sm_100

	.elftype	@"ET_EXEC"


//--------------------- .note.nv.tkinfo           --------------------------
	.section	.note.nv.tkinfo,"",@"SHT_NOTE"
	.sectionflags	@"SHF_NOTE_NV_TKINFO"
	.tkinfo
        /*0018*/ 	.word	0x00000002
        /*0030*/ 	.string	""
        /*0030*/ 	.string	"ptxas"
        /*0030*/ 	.string	"Cuda compilation tools, release 13.0, V13.0.88"
        /*0030*/ 	.string	"Build cuda_13.0.r13.0/compiler.36424714_0"
        /*0030*/ 	.string	"-arch sm_100 -m 64 "



//--------------------- .note.nv.cuinfo           --------------------------
	.section	.note.nv.cuinfo,"",@"SHT_NOTE"
	.sectionflags	@"SHF_NOTE_NV_CUINFO"
        /*0018*/ 	.short	0x0002
        /*001a*/ 	.short	0x0064
        /*001c*/ 	.short	0x0082
	.zero		2


//--------------------- .nv.info                  --------------------------
	.section	.nv.info,"",@"SHT_CUDA_INFO"
	.align	4


	//----- nvinfo : EIATTR_REGCOUNT
	.align		4
        /*0000*/ 	.byte	0x04, 0x2f
        /*0002*/ 	.short	(.L_1 - .L_0)
	.align		4
.L_0:
        /*0004*/ 	.word	index@(_Z10conv_tiledPfS_S_iii)
        /*0008*/ 	.word	0x00000020


	//----- nvinfo : EIATTR_FRAME_SIZE
	.align		4
.L_1:
        /*000c*/ 	.byte	0x04, 0x11
        /*000e*/ 	.short	(.L_3 - .L_2)
	.align		4
.L_2:
        /*0010*/ 	.word	index@(_Z10conv_tiledPfS_S_iii)
        /*0014*/ 	.word	0x00000000


	//----- nvinfo : EIATTR_MIN_STACK_SIZE
	.align		4
.L_3:
        /*0018*/ 	.byte	0x04, 0x12
        /*001a*/ 	.short	(.L_5 - .L_4)
	.align		4
.L_4:
        /*001c*/ 	.word	index@(_Z10conv_tiledPfS_S_iii)
        /*0020*/ 	.word	0x00000000
.L_5:


//--------------------- .nv.compat                --------------------------
	.section	.nv.compat,"",@"SHT_CUDA_COMPAT_INFO"
	.align	4
        /*0000*/ 	.byte	0x02, 0x09, 0x00, 0x00, 0x02, 0x02, 0x01, 0x00, 0x02, 0x05, 0x05, 0x00, 0x03, 0x07, 0x01, 0x01
        /*0010*/ 	.byte	0x02, 0x03, 0x00, 0x00, 0x02, 0x06, 0x01, 0x00, 0x04, 0x0b, 0x08, 0x00, 0x09, 0x00, 0x00, 0x00
        /*0020*/ 	.byte	0x00, 0x00, 0x00, 0x00


//--------------------- .nv.info._Z10conv_tiledPfS_S_iii --------------------------
	.section	.nv.info._Z10conv_tiledPfS_S_iii,"",@"SHT_CUDA_INFO"
	.sectionflags	@""
	.align	4


	//----- nvinfo : EIATTR_CUDA_API_VERSION
	.align		4
        /*0000*/ 	.byte	0x04, 0x37
        /*0002*/ 	.short	(.L_7 - .L_6)
.L_6:
        /*0004*/ 	.word	0x00000082


	//----- nvinfo : EIATTR_KPARAM_INFO
	.align		4
.L_7:
        /*0008*/ 	.byte	0x04, 0x17
        /*000a*/ 	.short	(.L_9 - .L_8)
.L_8:
        /*000c*/ 	.word	0x00000000
        /*0010*/ 	.short	0x0005
        /*0012*/ 	.short	0x0020
        /*0014*/ 	.byte	0x00, 0xf0, 0x11, 0x00


	//----- nvinfo : EIATTR_KPARAM_INFO
	.align		4
.L_9:
        /*0018*/ 	.byte	0x04, 0x17
        /*001a*/ 	.short	(.L_11 - .L_10)
.L_10:
        /*001c*/ 	.word	0x00000000
        /*0020*/ 	.short	0x0004
        /*0022*/ 	.short	0x001c
        /*0024*/ 	.byte	0x00, 0xf0, 0x11, 0x00


	//----- nvinfo : EIATTR_KPARAM_INFO
	.align		4
.L_11:
        /*0028*/ 	.byte	0x04, 0x17
        /*002a*/ 	.short	(.L_13 - .L_12)
.L_12:
        /*002c*/ 	.word	0x00000000
        /*0030*/ 	.short	0x0003
        /*0032*/ 	.short	0x0018
        /*0034*/ 	.byte	0x00, 0xf0, 0x11, 0x00


	//----- nvinfo : EIATTR_KPARAM_INFO
	.align		4
.L_13:
        /*0038*/ 	.byte	0x04, 0x17
        /*003a*/ 	.short	(.L_15 - .L_14)
.L_14:
        /*003c*/ 	.word	0x00000000
        /*0040*/ 	.short	0x0002
        /*0042*/ 	.short	0x0010
        /*0044*/ 	.byte	0x00, 0xf5, 0x21, 0x00


	//----- nvinfo : EIATTR_KPARAM_INFO
	.align		4
.L_15:
        /*0048*/ 	.byte	0x04, 0x17
        /*004a*/ 	.short	(.L_17 - .L_16)
.L_16:
        /*004c*/ 	.word	0x00000000
        /*0050*/ 	.short	0x0001
        /*0052*/ 	.short	0x0008
        /*0054*/ 	.byte	0x00, 0xf5, 0x21, 0x00


	//----- nvinfo : EIATTR_KPARAM_INFO
	.align		4
.L_17:
        /*0058*/ 	.byte	0x04, 0x17
        /*005a*/ 	.short	(.L_19 - .L_18)
.L_18:
        /*005c*/ 	.word	0x00000000
        /*0060*/ 	.short	0x0000
        /*0062*/ 	.short	0x0000
        /*0064*/ 	.byte	0x00, 0xf5, 0x21, 0x00


	//----- nvinfo : EIATTR_SPARSE_MMA_MASK
	.align		4
.L_19:
        /*0068*/ 	.byte	0x03, 0x50
        /*006a*/ 	.short	0x0000


	//----- nvinfo : EIATTR_MAXREG_COUNT
	.align		4
        /*006c*/ 	.byte	0x03, 0x1b
        /*006e*/ 	.short	0x00ff


	//----- nvinfo : EIATTR_NUM_BARRIERS
	.align		4
        /*0070*/ 	.byte	0x02, 0x4c
        /*0072*/ 	.byte	0x01
	.zero		1


	//----- nvinfo : EIATTR_MERCURY_ISA_VERSION
	.align		4
        /*0074*/ 	.byte	0x03, 0x5f
        /*0076*/ 	.short	0x0101


	//----- nvinfo : EIATTR_VRC_CTA_INIT_COUNT
	.align		4
        /*0078*/ 	.byte	0x02, 0x4a
	.zero		1
	.zero		1


	//----- nvinfo : EIATTR_EXIT_INSTR_OFFSETS
	.align		4
        /*007c*/ 	.byte	0x04, 0x1c
        /*007e*/ 	.short	(.L_21 - .L_20)


	//   ....[0]....
.L_20:
        /*0080*/ 	.word	0x00000d00


	//   ....[1]....
        /*0084*/ 	.word	0x00000d50


	//   ....[2]....
        /*0088*/ 	.word	0x00000da0


	//----- nvinfo : EIATTR_CBANK_PARAM_SIZE
	.align		4
.L_21:
        /*008c*/ 	.byte	0x03, 0x19
        /*008e*/ 	.short	0x0024


	//----- nvinfo : EIATTR_PARAM_CBANK
	.align		4
        /*0090*/ 	.byte	0x04, 0x0a
        /*0092*/ 	.short	(.L_23 - .L_22)
	.align		4
.L_22:
        /*0094*/ 	.word	index@(.nv.constant0._Z10conv_tiledPfS_S_iii)
        /*0098*/ 	.short	0x0380
        /*009a*/ 	.short	0x0024


	//----- nvinfo : EIATTR_SW_WAR
	.align		4
.L_23:
        /*009c*/ 	.byte	0x04, 0x36
        /*009e*/ 	.short	(.L_25 - .L_24)
.L_24:
        /*00a0*/ 	.word	0x00000008
.L_25:


//--------------------- .nv.callgraph             --------------------------
	.section	.nv.callgraph,"",@"SHT_CUDA_CALLGRAPH"
	.align	4
	.sectionentsize	8
	.align		4
        /*0000*/ 	.word	0x00000000
	.align		4
        /*0004*/ 	.word	0xffffffff
	.align		4
        /*0008*/ 	.word	0x00000000
	.align		4
        /*000c*/ 	.word	0xfffffffe
	.align		4
        /*0010*/ 	.word	0x00000000
	.align		4
        /*0014*/ 	.word	0xfffffffd
	.align		4
        /*0018*/ 	.word	0x00000000
	.align		4
        /*001c*/ 	.word	0xfffffffc


//--------------------- .text._Z10conv_tiledPfS_S_iii --------------------------
	.section	.text._Z10conv_tiledPfS_S_iii,"ax",@progbits
	.align	128
        .global         _Z10conv_tiledPfS_S_iii
        .type           _Z10conv_tiledPfS_S_iii,@function
        .size           _Z10conv_tiledPfS_S_iii,(.L_x_8 - _Z10conv_tiledPfS_S_iii)
        .other          _Z10conv_tiledPfS_S_iii,@"STO_CUDA_ENTRY STV_DEFAULT"
_Z10conv_tiledPfS_S_iii:
.text._Z10conv_tiledPfS_S_iii:
[----:B------:R-:W-:Y:S01]  /*0000*/  LDC R1, c[0x0][0x37c] ;  /* 0x0000df00ff017b82 */ /* 0x000fe20000000800 */
[----:B------:R-:W0:Y:S07]  /*0010*/  S2R R9, SR_CTAID.Y ;  /* 0x0000000000097919 */ /* 0x000e2e0000002600 */
[----:B------:R-:W1:Y:S01]  /*0020*/  LDC.64 R10, c[0x0][0x398] ;  /* 0x0000e600ff0a7b82 */ /* 0x000e620000000a00 */
[----:B------:R-:W2:Y:S01]  /*0030*/  LDCU.64 UR8, c[0x0][0x358] ;  /* 0x00006b00ff0877ac */ /* 0x000ea20008000a00 */
[----:B------:R-:W0:Y:S01]  /*0040*/  S2R R0, SR_TID.Y ;  /* 0x0000000000007919 */ /* 0x000e220000002200 */
[----:B------:R-:W3:Y:S05]  /*0050*/  S2R R12, SR_CTAID.X ;  /* 0x00000000000c7919 */ /* 0x000eea0000002500 */
[----:B------:R-:W4:Y:S01]  /*0060*/  LDC.64 R6, c[0x0][0x388] ;  /* 0x0000e200ff067b82 */ /* 0x000f220000000a00 */
[----:B------:R-:W3:Y:S01]  /*0070*/  S2R R3, SR_TID.X ;  /* 0x0000000000037919 */ /* 0x000ee20000002100 */
[----:B-1----:R-:W-:-:S04]  /*0080*/  LEA.HI R2, R10, R10, RZ, 0x1 ;  /* 0x0000000a0a027211 */ /* 0x002fc800078f08ff */
[----:B------:R-:W-:Y:S02]  /*0090*/  SHF.R.S32.HI R8, RZ, 0x1, R2 ;  /* 0x00000001ff087819 */ /* 0x000fe40000011402 */
[----:B------:R-:W-:-:S03]  /*00a0*/  LOP3.LUT R2, R2, 0xfffffffe, RZ, 0xc0, !PT ;  /* 0xfffffffe02027812 */ /* 0x000fc600078ec0ff */
[----:B------:R-:W-:Y:S01]  /*00b0*/  IMAD R8, R8, -0x2, RZ ;  /* 0xfffffffe08087824 */ /* 0x000fe200078e02ff */
[----:B------:R-:W-:Y:S02]  /*00c0*/  IADD3 R11, PT, PT, R2, R11, RZ ;  /* 0x0000000b020b7210 */ /* 0x000fe40007ffe0ff */
[----:B0-----:R-:W-:-:S05]  /*00d0*/  LEA R4, R9, R0, 0x5 ;  /* 0x0000000009047211 */ /* 0x001fca00078e28ff */
[----:B------:R-:W-:Y:S02]  /*00e0*/  IMAD R4, R9, R8, R4 ;  /* 0x0000000809047224 */ /* 0x000fe400078e0204 */
[----:B---3--:R-:W-:-:S04]  /*00f0*/  IMAD R5, R12, 0x20, R3 ;  /* 0x000000200c057824 */ /* 0x008fc800078e0203 */
[----:B------:R-:W-:-:S04]  /*0100*/  IMAD R5, R12, R8, R5 ;  /* 0x000000080c057224 */ /* 0x000fc800078e0205 */
[----:B------:R-:W-:-:S04]  /*0110*/  IMAD R9, R4, R11, R5 ;  /* 0x0000000b04097224 */ /* 0x000fc800078e0205 */
[----:B----4-:R-:W-:-:S06]  /*0120*/  IMAD.WIDE R8, R9, 0x4, R6 ;  /* 0x0000000409087825 */ /* 0x010fcc00078e0206 */
[----:B--2---:R-:W2:Y:S01]  /*0130*/  LDG.E R8, desc[UR8][R8.64] ;  /* 0x0000000808087981 */ /* 0x004ea2000c1e1900 */
[----:B------:R-:W0:Y:S01]  /*0140*/  S2UR UR5, SR_CgaCtaId ;  /* 0x00000000000579c3 */ /* 0x000e220000008800 */
[----:B------:R-:W-:Y:S01]  /*0150*/  UMOV UR4, 0x400 ;  /* 0x0000040000047882 */ /* 0x000fe20000000000 */
[----:B------:R-:W-:Y:S01]  /*0160*/  ISETP.GE.AND P0, PT, R10, 0x1, PT ;  /* 0x000000010a00780c */ /* 0x000fe20003f06270 */
[----:B------:R-:W-:Y:S01]  /*0170*/  HFMA2 R17, -RZ, RZ, 0, 0 ;  /* 0x00000000ff117431 */ /* 0x000fe200000001ff */
[----:B0-----:R-:W-:-:S06]  /*0180*/  ULEA UR4, UR5, UR4, 0x18 ;  /* 0x0000000405047291 */ /* 0x001fcc000f8ec0ff */
[----:B------:R-:W-:-:S05]  /*0190*/  LEA R6, R0, UR4, 0x7 ;  /* 0x0000000400067c11 */ /* 0x000fca000f8e38ff */
[----:B------:R-:W-:-:S05]  /*01a0*/  IMAD R7, R3, 0x4, R6 ;  /* 0x0000000403077824 */ /* 0x000fca00078e0206 */
[----:B--2---:R0:W-:Y:S01]  /*01b0*/  STS [R7], R8 ;  /* 0x0000000807007388 */ /* 0x0041e20000000800 */
[----:B------:R-:W-:Y:S06]  /*01c0*/  BAR.SYNC.DEFER_BLOCKING 0x0 ;  /* 0x0000000000007b1d */ /* 0x000fec0000010000 */
[----:B------:R-:W-:Y:S05]  /*01d0*/  @!P0 BRA `(.L_x_0) ;  /* 0x0000000800bc8947 */ /* 0x000fea0003800000 */
[----:B------:R-:W-:Y:S01]  /*01e0*/  IMAD R16, R0, 0x20, R3 ;  /* 0x0000002000107824 */ /* 0x000fe200078e0203 */
[C---:B------:R-:W-:Y:S02]  /*01f0*/  LOP3.LUT R9, R10.reuse, 0x7ffffff0, RZ, 0xc0, !PT ;  /* 0x7ffffff00a097812 */ /* 0x040fe400078ec0ff */
[----:B0-----:R-:W-:Y:S02]  /*0200*/  LOP3.LUT R7, R10, 0xf, RZ, 0xc0, !PT ;  /* 0x0000000f0a077812 */ /* 0x001fe400078ec0ff */
[----:B------:R-:W-:Y:S01]  /*0210*/  LEA R16, R16, UR4, 0x2 ;  /* 0x0000000410107c11 */ /* 0x000fe2000f8e10ff */
[----:B------:R-:W-:Y:S01]  /*0220*/  IMAD.MOV R11, RZ, RZ, -R9 ;  /* 0x000000ffff0b7224 */ /* 0x000fe200078e0a09 */
[C---:B------:R-:W-:Y:S01]  /*0230*/  LOP3.LUT R8, R10.reuse, 0x7, RZ, 0xc0, !PT ;  /* 0x000000070a087812 */ /* 0x040fe200078ec0ff */
[----:B------:R-:W-:Y:S01]  /*0240*/  UMOV UR4, URZ ;  /* 0x000000ff00047c82 */ /* 0x000fe20008000000 */
[----:B------:R-:W-:Y:S02]  /*0250*/  LOP3.LUT R10, R10, 0x3, RZ, 0xc0, !PT ;  /* 0x000000030a0a7812 */ /* 0x000fe400078ec0ff */
[----:B------:R-:W-:-:S02]  /*0260*/  MOV R17, RZ ;  /* 0x000000ff00117202 */ /* 0x000fc40000000f00 */
[----:B------:R-:W-:-:S07]  /*0270*/  IADD3 R16, PT, PT, R16, 0x20, RZ ;  /* 0x0000002010107810 */ /* 0x000fce0007ffe0ff */
.L_x_6:
[----:B------:R-:W0:Y:S01]  /*0280*/  LDCU UR5, c[0x0][0x398] ;  /* 0x00007300ff0577ac */ /* 0x000e220008000800 */
[----:B------:R-:W-:Y:S01]  /*0290*/  IMAD.U32 R19, RZ, RZ, UR4 ;  /* 0x00000004ff137e24 */ /* 0x000fe2000f8e00ff */
[----:B------:R-:W-:Y:S01]  /*02a0*/  MOV R18, RZ ;  /* 0x000000ff00127202 */ /* 0x000fe20000000f00 */
[----:B0-----:R-:W-:Y:S02]  /*02b0*/  UISETP.GE.U32.AND UP1, UPT, UR5, 0x10, UPT ;  /* 0x000000100500788c */ /* 0x001fe4000bf26070 */
[----:B------:R-:W-:Y:S02]  /*02c0*/  UIMAD UR10, UR4, UR5, URZ ;  /* 0x00000005040a72a4 */ /* 0x000fe4000f8e02ff */
[----:B------:R-:W-:-:S04]  /*02d0*/  UIADD3 UR4, UPT, UPT, UR4, 0x1, URZ ;  /* 0x0000000104047890 */ /* 0x000fc8000fffe0ff */
[----:B------:R-:W-:Y:S01]  /*02e0*/  UISETP.NE.AND UP0, UPT, UR4, UR5, UPT ;  /* 0x000000050400728c */ /* 0x000fe2000bf05270 */
[----:B------:R-:W-:Y:S10]  /*02f0*/  BRA.U !UP1, `(.L_x_1) ;  /* 0x0000000109fc7547 */ /* 0x000ff4000b800000 */
[----:B------:R-:W0:Y:S01]  /*0300*/  LDCU.64 UR6, c[0x0][0x390] ;  /* 0x00007200ff0677ac */ /* 0x000e220008000a00 */
[----:B------:R-:W-:Y:S01]  /*0310*/  IMAD R15, R19, 0x80, R16 ;  /* 0x00000080130f7824 */ /* 0x000fe200078e0210 */
[----:B------:R-:W-:Y:S01]  /*0320*/  MOV R14, R11 ;  /* 0x0000000b000e7202 */ /* 0x000fe20000000f00 */
[----:B0-----:R-:W-:-:S04]  /*0330*/  UIMAD.WIDE.U32 UR6, UR10, 0x4, UR6 ;  /* 0x000000040a0678a5 */ /* 0x001fc8000f8e0006 */
[----:B------:R-:W-:-:S04]  /*0340*/  UIADD3 UR5, UP1, UPT, UR6, 0x20, URZ ;  /* 0x0000002006057890 */ /* 0x000fc8000ff3e0ff */
[----:B------:R-:W-:Y:S02]  /*0350*/  UIADD3.X UR6, UPT, UPT, URZ, UR7, URZ, UP1, !UPT ;  /* 0x00000007ff067290 */ /* 0x000fe40008ffe4ff */
[----:B------:R-:W-:-:S04]  /*0360*/  IMAD.U32 R12, RZ, RZ, UR5 ;  /* 0x00000005ff0c7e24 */ /* 0x000fc8000f8e00ff */
[----:B------:R-:W-:-:S07]  /*0370*/  MOV R13, UR6 ;  /* 0x00000006000d7c02 */ /* 0x000fce0008000f00 */
.L_x_2:
[----:B------:R-:W2:Y:S04]  /*0380*/  LDG.E R21, desc[UR8][R12.64+-0x20] ;  /* 0xffffe0080c157981 */ /* 0x000ea8000c1e1900 */
[----:B------:R-:W3:Y:S04]  /*0390*/  LDG.E R25, desc[UR8][R12.64+-0x1c] ;  /* 0xffffe4080c197981 */ /* 0x000ee8000c1e1900 */
[----:B------:R-:W4:Y:S04]  /*03a0*/  LDG.E R22, desc[UR8][R12.64+-0x18] ;  /* 0xffffe8080c167981 */ /* 0x000f28000c1e1900 */
[----:B------:R-:W5:Y:S04]  /*03b0*/  LDG.E R23, desc[UR8][R12.64+-0x14] ;  /* 0xffffec080c177981 */ /* 0x000f68000c1e1900 */
[----:B------:R-:W2:Y:S04]  /*03c0*/  LDS R24, [R15+-0x20] ;  /* 0xffffe0000f187984 */ /* 0x000ea80000000800 */
[----:B------:R-:W5:Y:S04]  /*03d0*/  LDG.E R20, desc[UR8][R12.64+-0x10] ;  /* 0xfffff0080c147981 */ /* 0x000f68000c1e1900 */
[----:B------:R-:W5:Y:S04]  /*03e0*/  LDG.E R18, desc[UR8][R12.64+-0xc] ;  /* 0xfffff4080c127981 */ /* 0x000f68000c1e1900 */
[----:B------:R-:W3:Y:S04]  /*03f0*/  LDS R26, [R15+-0x1c] ;  /* 0xffffe4000f1a7984 */ /* 0x000ee80000000800 */
[----:B------:R-:W-:Y:S04]  /*0400*/  LDS R28, [R15+-0xc] ;  /* 0xfffff4000f1c7984 */ /* 0x000fe80000000800 */
[----:B------:R-:W-:Y:S04]  /*0410*/  LDS R27, [R15] ;  /* 0x000000000f1b7984 */ /* 0x000fe80000000800 */
[----:B------:R-:W-:Y:S01]  /*0420*/  LDS R29, [R15+0x10] ;  /* 0x000010000f1d7984 */ /* 0x000fe20000000800 */
[----:B--2---:R-:W-:-:S03]  /*0430*/  FFMA R17, R24, R21, R17 ;  /* 0x0000001518117223 */ /* 0x004fc60000000011 */
[----:B------:R-:W2:Y:S04]  /*0440*/  LDG.E R24, desc[UR8][R12.64+-0x8] ;  /* 0xfffff8080c187981 */ /* 0x000ea8000c1e1900 */
[----:B------:R-:W2:Y:S01]  /*0450*/  LDG.E R21, desc[UR8][R12.64+-0x4] ;  /* 0xfffffc080c157981 */ /* 0x000ea2000c1e1900 */
[----:B---3--:R-:W-:-:S03]  /*0460*/  FFMA R25, R26, R25, R17 ;  /* 0x000000191a197223 */ /* 0x008fc60000000011 */
[----:B------:R-:W3:Y:S04]  /*0470*/  LDG.E R17, desc[UR8][R12.64] ;  /* 0x000000080c117981 */ /* 0x000ee8000c1e1900 */
[----:B------:R-:W4:Y:S02]  /*0480*/  LDS R26, [R15+-0x18] ;  /* 0xffffe8000f1a7984 */ /* 0x000f240000000800 */
[----:B----4-:R-:W-:Y:S02]  /*0490*/  FFMA R22, R26, R22, R25 ;  /* 0x000000161a167223 */ /* 0x010fe40000000019 */
[----:B------:R-:W5:Y:S04]  /*04a0*/  LDS R25, [R15+-0x14] ;  /* 0xffffec000f197984 */ /* 0x000f680000000800 */
[----:B------:R-:W0:Y:S01]  /*04b0*/  LDS R26, [R15+-0x10] ;  /* 0xfffff0000f1a7984 */ /* 0x000e220000000800 */
[----:B-----5:R-:W-:-:S03]  /*04c0*/  FFMA R23, R25, R23, R22 ;  /* 0x0000001719177223 */ /* 0x020fc60000000016 */
[----:B------:R-:W4:Y:S01]  /*04d0*/  LDG.E R22, desc[UR8][R12.64+0x4] ;  /* 0x000004080c167981 */ /* 0x000f22000c1e1900 */
[----:B0-----:R-:W-:-:S03]  /*04e0*/  FFMA R23, R26, R20, R23 ;  /* 0x000000141a177223 */ /* 0x001fc60000000017 */
[----:B------:R-:W2:Y:S04]  /*04f0*/  LDS R26, [R15+-0x8] ;  /* 0xfffff8000f1a7984 */ /* 0x000ea80000000800 */
[----:B------:R-:W5:Y:S01]  /*0500*/  LDG.E R20, desc[UR8][R12.64+0x8] ;  /* 0x000008080c147981 */ /* 0x000f62000c1e1900 */
[----:B------:R-:W-:-:S03]  /*0510*/  FFMA R23, R28, R18, R23 ;  /* 0x000000121c177223 */ /* 0x000fc60000000017 */
[----:B------:R-:W0:Y:S04]  /*0520*/  LDS R25, [R15+-0x4] ;  /* 0xfffffc000f197984 */ /* 0x000e280000000800 */
[----:B------:R-:W5:Y:S01]  /*0530*/  LDG.E R18, desc[UR8][R12.64+0xc] ;  /* 0x00000c080c127981 */ /* 0x000f62000c1e1900 */
[----:B--2---:R-:W-:-:S03]  /*0540*/  FFMA R24, R26, R24, R23 ;  /* 0x000000181a187223 */ /* 0x004fc60000000017 */
[----:B------:R-:W2:Y:S01]  /*0550*/  LDG.E R23, desc[UR8][R12.64+0x10] ;  /* 0x000010080c177981 */ /* 0x000ea2000c1e1900 */
[----:B0-----:R-:W-:-:S03]  /*0560*/  FFMA R26, R25, R21, R24 ;  /* 0x00000015191a7223 */ /* 0x001fc60000000018 */
[----:B------:R-:W2:Y:S04]  /*0570*/  LDG.E R24, desc[UR8][R12.64+0x14] ;  /* 0x000014080c187981 */ /* 0x000ea8000c1e1900 */
[----:B------:R-:W2:Y:S01]  /*0580*/  LDG.E R21, desc[UR8][R12.64+0x18] ;  /* 0x000018080c157981 */ /* 0x000ea2000c1e1900 */
[----:B---3--:R-:W-:-:S03]  /*0590*/  FFMA R27, R27, R17, R26 ;  /* 0x000000111b1b7223 */ /* 0x008fc6000000001a */
[----:B------:R0:W3:Y:S01]  /*05a0*/  LDG.E R17, desc[UR8][R12.64+0x1c] ;  /* 0x00001c080c117981 */ /* 0x0000e2000c1e1900 */
[----:B------:R-:W-:-:S03]  /*05b0*/  VIADD R14, R14, 0x10 ;  /* 0x000000100e0e7836 */ /* 0x000fc60000000000 */
[----:B------:R-:W4:Y:S02]  /*05c0*/  LDS R26, [R15+0x4] ;  /* 0x000004000f1a7984 */ /* 0x000f240000000800 */
[----:B------:R-:W-:Y:S02]  /*05d0*/  ISETP.NE.AND P0, PT, R14, RZ, PT ;  /* 0x000000ff0e00720c */ /* 0x000fe40003f05270 */
[----:B------:R-:W-:Y:S01]  /*05e0*/  LDS R25, [R15+0x14] ;  /* 0x000014000f197984 */ /* 0x000fe20000000800 */
[----:B0-----:R-:W-:-:S04]  /*05f0*/  IADD3 R12, P1, PT, R12, 0x40, RZ ;  /* 0x000000400c0c7810 */ /* 0x001fc80007f3e0ff */
[----:B------:R-:W-:Y:S01]  /*0600*/  IADD3.X R13, PT, PT, RZ, R13, RZ, P1, !PT ;  /* 0x0000000dff0d7210 */ /* 0x000fe20000ffe4ff */
[----:B----4-:R-:W-:Y:S02]  /*0610*/  FFMA R27, R26, R22, R27 ;  /* 0x000000161a1b7223 */ /* 0x010fe4000000001b */
[----:B------:R-:W5:Y:S04]  /*0620*/  LDS R22, [R15+0x8] ;  /* 0x000008000f167984 */ /* 0x000f680000000800 */
[----:B------:R-:W0:Y:S01]  /*0630*/  LDS R26, [R15+0xc] ;  /* 0x00000c000f1a7984 */ /* 0x000e220000000800 */
[----:B-----5:R-:W-:-:S04]  /*0640*/  FFMA R27, R22, R20, R27 ;  /* 0x00000014161b7223 */ /* 0x020fc8000000001b */
[----:B0-----:R-:W-:Y:S02]  /*0650*/  FFMA R26, R26, R18, R27 ;  /* 0x000000121a1a7223 */ /* 0x001fe4000000001b */
[----:B------:R-:W0:Y:S04]  /*0660*/  LDS R27, [R15+0x18] ;  /* 0x000018000f1b7984 */ /* 0x000e280000000800 */
[----:B------:R1:W3:Y:S02]  /*0670*/  LDS R18, [R15+0x1c] ;  /* 0x00001c000f127984 */ /* 0x0002e40000000800 */
[----:B-1----:R-:W-:Y:S01]  /*0680*/  IADD3 R15, PT, PT, R15, 0x40, RZ ;  /* 0x000000400f0f7810 */ /* 0x002fe20007ffe0ff */
[----:B--2---:R-:W-:-:S04]  /*0690*/  FFMA R26, R29, R23, R26 ;  /* 0x000000171d1a7223 */ /* 0x004fc8000000001a */
[----:B------:R-:W-:-:S04]  /*06a0*/  FFMA R24, R25, R24, R26 ;  /* 0x0000001819187223 */ /* 0x000fc8000000001a */
[----:B0-----:R-:W-:-:S04]  /*06b0*/  FFMA R21, R27, R21, R24 ;  /* 0x000000151b157223 */ /* 0x001fc80000000018 */
[----:B---3--:R-:W-:Y:S01]  /*06c0*/  FFMA R17, R18, R17, R21 ;  /* 0x0000001112117223 */ /* 0x008fe20000000015 */
[----:B------:R-:W-:Y:S06]  /*06d0*/  @P0 BRA `(.L_x_2) ;  /* 0xfffffffc00280947 */ /* 0x000fec000383ffff */
[----:B------:R-:W-:-:S07]  /*06e0*/  IMAD.MOV.U32 R18, RZ, RZ, R9 ;  /* 0x000000ffff127224 */ /* 0x000fce00078e0009 */
.L_x_1:
[----:B------:R-:W-:-:S13]  /*06f0*/  ISETP.NE.AND P0, PT, R7, RZ, PT ;  /* 0x000000ff0700720c */ /* 0x000fda0003f05270 */
[----:B------:R-:W-:Y:S05]  /*0700*/  @!P0 BRA `(.L_x_3) ;  /* 0x00000004006c8947 */ /* 0x000fea0003800000 */
[----:B------:R-:W-:Y:S02]  /*0710*/  IADD3 R12, PT, PT, R7, -0x1, RZ ;  /* 0xffffffff070c7810 */ /* 0x000fe40007ffe0ff */
[----:B------:R-:W-:Y:S02]  /*0720*/  ISETP.NE.AND P0, PT, R8, RZ, PT ;  /* 0x000000ff0800720c */ /* 0x000fe40003f05270 */
[----:B------:R-:W-:Y:S02]  /*0730*/  ISETP.GE.U32.AND P1, PT, R12, 0x7, PT ;  /* 0x000000070c00780c */ /* 0x000fe40003f26070 */
[----:B------:R-:W-:-:S11]  /*0740*/  LEA R19, R19, R6, 0x7 ;  /* 0x0000000613137211 */ /* 0x000fd600078e38ff */
[----:B------:R-:W-:Y:S05]  /*0750*/  @!P1 BRA `(.L_x_4) ;  /* 0x00000000008c9947 */ /* 0x000fea0003800000 */
[----:B------:R-:W0:Y:S01]  /*0760*/  LDC.64 R12, c[0x0][0x390] ;  /* 0x0000e400ff0c7b82 */ /* 0x000e220000000a00 */
[----:B------:R-:W-:-:S04]  /*0770*/  VIADD R15, R18, UR10 ;  /* 0x0000000a120f7c36 */ /* 0x000fc80008000000 */
[----:B0-----:R-:W-:-:S03]  /*0780*/  IMAD.WIDE.U32 R14, R15, 0x4, R12 ;  /* 0x000000040f0e7825 */ /* 0x001fc600078e000c */
[----:B------:R-:W0:Y:S03]  /*0790*/  LDC.64 R12, c[0x0][0x390] ;  /* 0x0000e400ff0c7b82 */ /* 0x000e260000000a00 */
[----:B------:R-:W2:Y:S01]  /*07a0*/  LDG.E R14, desc[UR8][R14.64] ;  /* 0x000000080e0e7981 */ /* 0x000ea2000c1e1900 */
[----:B------:R-:W-:-:S04]  /*07b0*/  IADD3 R20, P1, PT, R18, UR10, RZ ;  /* 0x0000000a12147c10 */ /* 0x000fc8000ff3e0ff */
[----:B------:R-:W-:Y:S02]  /*07c0*/  IADD3.X R21, PT, PT, RZ, RZ, RZ, P1, !PT ;  /* 0x000000ffff157210 */ /* 0x000fe40000ffe4ff */
[----:B0-----:R-:W-:-:S04]  /*07d0*/  LEA R12, P1, R20, R12, 0x2 ;  /* 0x0000000c140c7211 */ /* 0x001fc800078210ff */
[----:B------:R-:W-:-:S05]  /*07e0*/  LEA.HI.X R13, R20, R13, R21, 0x2, P1 ;  /* 0x0000000d140d7211 */ /* 0x000fca00008f1415 */
[----:B------:R-:W3:Y:S04]  /*07f0*/  LDG.E R24, desc[UR8][R12.64+0x4] ;  /* 0x000004080c187981 */ /* 0x000ee8000c1e1900 */
[----:B------:R-:W4:Y:S04]  /*0800*/  LDG.E R20, desc[UR8][R12.64+0x8] ;  /* 0x000008080c147981 */ /* 0x000f28000c1e1900 */
[----:B------:R-:W5:Y:S04]  /*0810*/  LDG.E R21, desc[UR8][R12.64+0xc] ;  /* 0x00000c080c157981 */ /* 0x000f68000c1e1900 */
[----:B------:R-:W5:Y:S04]  /*0820*/  LDG.E R23, desc[UR8][R12.64+0x10] ;  /* 0x000010080c177981 */ /* 0x000f68000c1e1900 */
[----:B------:R-:W5:Y:S04]  /*0830*/  LDG.E R22, desc[UR8][R12.64+0x14] ;  /* 0x000014080c167981 */ /* 0x000f68000c1e1900 */
[----:B------:R-:W5:Y:S04]  /*0840*/  LDG.E R15, desc[UR8][R12.64+0x18] ;  /* 0x000018080c0f7981 */ /* 0x000f68000c1e1900 */
[----:B------:R0:W5:Y:S01]  /*0850*/  LDG.E R25, desc[UR8][R12.64+0x1c] ;  /* 0x00001c080c197981 */ /* 0x000162000c1e1900 */
[----:B------:R-:W-:-:S02]  /*0860*/  IADD3 R26, PT, PT, R18, R3, RZ ;  /* 0x00000003121a7210 */ /* 0x000fc40007ffe0ff */
[----:B------:R-:W-:-:S03]  /*0870*/  IADD3 R18, PT, PT, R18, 0x8, RZ ;  /* 0x0000000812127810 */ /* 0x000fc60007ffe0ff */
[----:B------:R-:W-:-:S05]  /*0880*/  IMAD R26, R26, 0x4, R19 ;  /* 0x000000041a1a7824 */ /* 0x000fca00078e0213 */
[----:B------:R-:W2:Y:S04]  /*0890*/  LDS R28, [R26] ;  /* 0x000000001a1c7984 */ /* 0x000ea80000000800 */
[----:B------:R-:W-:Y:S04]  /*08a0*/  LDS R27, [R26+0xc] ;  /* 0x00000c001a1b7984 */ /* 0x000fe80000000800 */
[----:B0-----:R-:W-:Y:S04]  /*08b0*/  LDS R12, [R26+0x14] ;  /* 0x000014001a0c7984 */ /* 0x001fe80000000800 */
[----:B------:R-:W-:Y:S01]  /*08c0*/  LDS R13, [R26+0x18] ;  /* 0x000018001a0d7984 */ /* 0x000fe20000000800 */
[----:B--2---:R-:W-:-:S03]  /*08d0*/  FFMA R17, R28, R14, R17 ;  /* 0x0000000e1c117223 */ /* 0x004fc60000000011 */
[----:B------:R-:W3:Y:S04]  /*08e0*/  LDS R14, [R26+0x4] ;  /* 0x000004001a0e7984 */ /* 0x000ee80000000800 */
[----:B------:R-:W4:Y:S01]  /*08f0*/  LDS R28, [R26+0x8] ;  /* 0x000008001a1c7984 */ /* 0x000f220000000800 */
[----:B---3--:R-:W-:-:S03]  /*0900*/  FFMA R17, R14, R24, R17 ;  /* 0x000000180e117223 */ /* 0x008fc60000000011 */
[----:B------:R-:W0:Y:S01]  /*0910*/  LDS R14, [R26+0x10] ;  /* 0x000010001a0e7984 */ /* 0x000e220000000800 */
[----:B----4-:R-:W-:-:S03]  /*0920*/  FFMA R20, R28, R20, R17 ;  /* 0x000000141c147223 */ /* 0x010fc60000000011 */
[----:B------:R-:W1:Y:S01]  /*0930*/  LDS R17, [R26+0x1c] ;  /* 0x00001c001a117984 */ /* 0x000e620000000800 */
[----:B-----5:R-:W-:-:S04]  /*0940*/  FFMA R21, R27, R21, R20 ;  /* 0x000000151b157223 */ /* 0x020fc80000000014 */
[----:B0-----:R-:W-:-:S04]  /*0950*/  FFMA R21, R14, R23, R21 ;  /* 0x000000170e157223 */ /* 0x001fc80000000015 */
[----:B------:R-:W-:-:S04]  /*0960*/  FFMA R12, R12, R22, R21 ;  /* 0x000000160c0c7223 */ /* 0x000fc80000000015 */
[----:B------:R-:W-:-:S04]  /*0970*/  FFMA R12, R13, R15, R12 ;  /* 0x0000000f0d0c7223 */ /* 0x000fc8000000000c */
[----:B-1----:R-:W-:-:S07]  /*0980*/  FFMA R17, R17, R25, R12 ;  /* 0x0000001911117223 */ /* 0x002fce000000000c */
.L_x_4:
[----:B------:R-:W-:Y:S05]  /*0990*/  @!P0 BRA `(.L_x_3) ;  /* 0x0000000000c88947 */ /* 0x000fea0003800000 */
[----:B------:R-:W-:Y:S02]  /*09a0*/  IADD3 R12, PT, PT, R8, -0x1, RZ ;  /* 0xffffffff080c7810 */ /* 0x000fe40007ffe0ff */
[----:B------:R-:W-:Y:S02]  /*09b0*/  ISETP.NE.AND P0, PT, R10, RZ, PT ;  /* 0x000000ff0a00720c */ /* 0x000fe40003f05270 */
[----:B------:R-:W-:-:S13]  /*09c0*/  ISETP.GE.U32.AND P1, PT, R12, 0x3, PT ;  /* 0x000000030c00780c */ /* 0x000fda0003f26070 */
[----:B------:R-:W-:Y:S05]  /*09d0*/  @!P1 BRA `(.L_x_5) ;  /* 0x00000000005c9947 */ /* 0x000fea0003800000 */
[----:B------:R-:W0:Y:S01]  /*09e0*/  LDC.64 R14, c[0x0][0x390] ;  /* 0x0000e400ff0e7b82 */ /* 0x000e220000000a00 */
[C---:B------:R-:W-:Y:S01]  /*09f0*/  IADD3 R20, P1, PT, R18.reuse, UR10, RZ ;  /* 0x0000000a12147c10 */ /* 0x040fe2000ff3e0ff */
[----:B------:R-:W-:-:S03]  /*0a00*/  VIADD R21, R18, UR10 ;  /* 0x0000000a12157c36 */ /* 0x000fc60008000000 */
[----:B------:R-:W-:-:S03]  /*0a10*/  IADD3.X R22, PT, PT, RZ, RZ, RZ, P1, !PT ;  /* 0x000000ffff167210 */ /* 0x000fc60000ffe4ff */
[----:B------:R-:W1:Y:S01]  /*0a20*/  LDC.64 R12, c[0x0][0x390] ;  /* 0x0000e400ff0c7b82 */ /* 0x000e620000000a00 */
[----:B0-----:R-:W-:-:S06]  /*0a30*/  IMAD.WIDE.U32 R14, R21, 0x4, R14 ;  /* 0x00000004150e7825 */ /* 0x001fcc00078e000e */
[----:B------:R-:W2:Y:S01]  /*0a40*/  LDG.E R14, desc[UR8][R14.64] ;  /* 0x000000080e0e7981 */ /* 0x000ea2000c1e1900 */
[----:B-1----:R-:W-:-:S04]  /*0a50*/  LEA R12, P1, R20, R12, 0x2 ;  /* 0x0000000c140c7211 */ /* 0x002fc800078210ff */
[----:B------:R-:W-:-:S05]  /*0a60*/  LEA.HI.X R13, R20, R13, R22, 0x2, P1 ;  /* 0x0000000d140d7211 */ /* 0x000fca00008f1416 */
[----:B------:R-:W3:Y:S04]  /*0a70*/  LDG.E R23, desc[UR8][R12.64+0x4] ;  /* 0x000004080c177981 */ /* 0x000ee8000c1e1900 */
[----:B------:R-:W4:Y:S04]  /*0a80*/  LDG.E R25, desc[UR8][R12.64+0x8] ;  /* 0x000008080c197981 */ /* 0x000f28000c1e1900 */
[----:B------:R-:W5:Y:S01]  /*0a90*/  LDG.E R27, desc[UR8][R12.64+0xc] ;  /* 0x00000c080c1b7981 */ /* 0x000f62000c1e1900 */
[----:B------:R-:W-:-:S05]  /*0aa0*/  IADD3 R20, PT, PT, R18, R3, RZ ;  /* 0x0000000312147210 */ /* 0x000fca0007ffe0ff */
[----:B------:R-:W-:-:S05]  /*0ab0*/  IMAD R20, R20, 0x4, R19 ;  /* 0x0000000414147824 */ /* 0x000fca00078e0213 */
[----:B------:R-:W2:Y:S04]  /*0ac0*/  LDS R22, [R20] ;  /* 0x0000000014167984 */ /* 0x000ea80000000800 */
[----:B------:R-:W3:Y:S04]  /*0ad0*/  LDS R21, [R20+0x4] ;  /* 0x0000040014157984 */ /* 0x000ee80000000800 */
[----:B------:R-:W4:Y:S04]  /*0ae0*/  LDS R24, [R20+0x8] ;  /* 0x0000080014187984 */ /* 0x000f280000000800 */
[----:B------:R-:W5:Y:S01]  /*0af0*/  LDS R26, [R20+0xc] ;  /* 0x00000c00141a7984 */ /* 0x000f620000000800 */
[----:B------:R-:W-:Y:S01]  /*0b00*/  IADD3 R18, PT, PT, R18, 0x4, RZ ;  /* 0x0000000412127810 */ /* 0x000fe20007ffe0ff */
[----:B--2---:R-:W-:-:S04]  /*0b10*/  FFMA R22, R22, R14, R17 ;  /* 0x0000000e16167223 */ /* 0x004fc80000000011 */
[----:B---3--:R-:W-:-:S04]  /*0b20*/  FFMA R21, R21, R23, R22 ;  /* 0x0000001715157223 */ /* 0x008fc80000000016 */
[----:B----4-:R-:W-:-:S04]  /*0b30*/  FFMA R21, R24, R25, R21 ;  /* 0x0000001918157223 */ /* 0x010fc80000000015 */
[----:B-----5:R-:W-:-:S07]  /*0b40*/  FFMA R17, R26, R27, R21 ;  /* 0x0000001b1a117223 */ /* 0x020fce0000000015 */
.L_x_5:
[----:B------:R-:W-:Y:S05]  /*0b50*/  @!P0 BRA `(.L_x_3) ;  /* 0x0000000000588947 */ /* 0x000fea0003800000 */
[----:B------:R-:W0:Y:S01]  /*0b60*/  LDC.64 R12, c[0x0][0x390] ;  /* 0x0000e400ff0c7b82 */ /* 0x000e220000000a00 */
[----:B------:R-:W-:-:S05]  /*0b70*/  IADD3 R15, PT, PT, R18, UR10, RZ ;  /* 0x0000000a120f7c10 */ /* 0x000fca000fffe0ff */
[----:B0-----:R-:W-:-:S06]  /*0b80*/  IMAD.WIDE.U32 R12, R15, 0x4, R12 ;  /* 0x000000040f0c7825 */ /* 0x001fcc00078e000c */
[----:B------:R-:W2:Y:S01]  /*0b90*/  LDG.E R12, desc[UR8][R12.64] ;  /* 0x000000080c0c7981 */ /* 0x000ea2000c1e1900 */
[----:B------:R-:W-:Y:S01]  /*0ba0*/  IMAD.IADD R14, R3, 0x1, R18 ;  /* 0x00000001030e7824 */ /* 0x000fe200078e0212 */
[----:B------:R-:W-:-:S04]  /*0bb0*/  ISETP.NE.AND P0, PT, R10, 0x1, PT ;  /* 0x000000010a00780c */ /* 0x000fc80003f05270 */
[----:B------:R-:W-:-:S05]  /*0bc0*/  LEA R20, R14, R19, 0x2 ;  /* 0x000000130e147211 */ /* 0x000fca00078e10ff */
[----:B------:R-:W2:Y:S02]  /*0bd0*/  LDS R14, [R20] ;  /* 0x00000000140e7984 */ /* 0x000ea40000000800 */
[----:B--2---:R-:W-:Y:S02]  /*0be0*/  FFMA R17, R14, R12, R17 ;  /* 0x0000000c0e117223 */ /* 0x004fe40000000011 */
[----:B------:R-:W-:Y:S05]  /*0bf0*/  @!P0 BRA `(.L_x_3) ;  /* 0x0000000000308947 */ /* 0x000fea0003800000 */
[----:B------:R-:W0:Y:S01]  /*0c00*/  LDC.64 R12, c[0x0][0x390] ;  /* 0x0000e400ff0c7b82 */ /* 0x000e220000000a00 */
[----:B------:R-:W-:-:S04]  /*0c10*/  IADD3 R14, P0, PT, R18, UR10, RZ ;  /* 0x0000000a120e7c10 */ /* 0x000fc8000ff1e0ff */
[----:B------:R-:W-:Y:S02]  /*0c20*/  IADD3.X R15, PT, PT, RZ, RZ, RZ, P0, !PT ;  /* 0x000000ffff0f7210 */ /* 0x000fe400007fe4ff */
[----:B------:R-:W-:-:S13]  /*0c30*/  ISETP.NE.AND P0, PT, R10, 0x2, PT ;  /* 0x000000020a00780c */ /* 0x000fda0003f05270 */
[----:B------:R-:W-:Y:S01]  /*0c40*/  @P0 LDS R18, [R20+0x8] ;  /* 0x0000080014120984 */ /* 0x000fe20000000800 */
[----:B0-----:R-:W-:-:S04]  /*0c50*/  LEA R12, P1, R14, R12, 0x2 ;  /* 0x0000000c0e0c7211 */ /* 0x001fc800078210ff */
[----:B------:R-:W-:Y:S02]  /*0c60*/  LEA.HI.X R13, R14, R13, R15, 0x2, P1 ;  /* 0x0000000d0e0d7211 */ /* 0x000fe400008f140f */
[----:B------:R-:W0:Y:S04]  /*0c70*/  LDS R14, [R20+0x4] ;  /* 0x00000400140e7984 */ /* 0x000e280000000800 */
[----:B------:R-:W0:Y:S04]  /*0c80*/  LDG.E R15, desc[UR8][R12.64+0x4] ;  /* 0x000004080c0f7981 */ /* 0x000e28000c1e1900 */
[----:B------:R-:W2:Y:S01]  /*0c90*/  @P0 LDG.E R19, desc[UR8][R12.64+0x8] ;  /* 0x000008080c130981 */ /* 0x000ea2000c1e1900 */
[----:B0-----:R-:W-:-:S04]  /*0ca0*/  FFMA R17, R14, R15, R17 ;  /* 0x0000000f0e117223 */ /* 0x001fc80000000011 */
[----:B--2---:R-:W-:-:S07]  /*0cb0*/  @P0 FFMA R17, R18, R19, R17 ;  /* 0x0000001312110223 */ /* 0x004fce0000000011 */
.L_x_3:
[----:B------:R-:W-:Y:S05]  /*0cc0*/  BRA.U UP0, `(.L_x_6) ;  /* 0xfffffff5006c7547 */ /* 0x000fea000b83ffff */
.L_x_0:
[----:B------:R-:W-:Y:S02]  /*0cd0*/  VIMNMX R3, PT, PT, R3, R0, !PT ;  /* 0x0000000003037248 */ /* 0x000fe40007fe0100 */
[----:B------:R-:W-:-:S04]  /*0ce0*/  IADD3 R2, PT, PT, -R2, 0x20, RZ ;  /* 0x0000002002027810 */ /* 0x000fc80007ffe1ff */
[----:B------:R-:W-:-:S13]  /*0cf0*/  ISETP.GE.AND P0, PT, R3, R2, PT ;  /* 0x000000020300720c */ /* 0x000fda0003f06270 */
[----:B------:R-:W-:Y:S05]  /*0d00*/  @P0 EXIT ;  /* 0x000000000000094d */ /* 0x000fea0003800000 */
[----:B------:R-:W1:Y:S01]  /*0d10*/  LDCU UR4, c[0x0][0x3a0] ;  /* 0x00007400ff0477ac */ /* 0x000e620008000800 */
[----:B------:R-:W2:Y:S01]  /*0d20*/  LDCU UR5, c[0x0][0x39c] ;  /* 0x00007380ff0577ac */ /* 0x000ea20008000800 */
[----:B-1----:R-:W-:-:S04]  /*0d30*/  ISETP.GE.AND P0, PT, R4, UR4, PT ;  /* 0x0000000404007c0c */ /* 0x002fc8000bf06270 */
[----:B--2---:R-:W-:-:S13]  /*0d40*/  ISETP.GE.OR P0, PT, R5, UR5, P0 ;  /* 0x0000000505007c0c */ /* 0x004fda0008706670 */
[----:B------:R-:W-:Y:S05]  /*0d50*/  @P0 EXIT ;  /* 0x000000000000094d */ /* 0x000fea0003800000 */
[----:B------:R-:W1:Y:S01]  /*0d60*/  LDC.64 R2, c[0x0][0x380] ;  /* 0x0000e000ff027b82 */ /* 0x000e620000000a00 */
[----:B------:R-:W-:-:S04]  /*0d70*/  IMAD R5, R4, UR5, R5 ;  /* 0x0000000504057c24 */ /* 0x000fc8000f8e0205 */
[----:B-1----:R-:W-:-:S05]  /*0d80*/  IMAD.WIDE R2, R5, 0x4, R2 ;  /* 0x0000000405027825 */ /* 0x002fca00078e0202 */
[----:B------:R-:W-:Y:S01]  /*0d90*/  STG.E desc[UR8][R2.64], R17 ;  /* 0x0000001102007986 */ /* 0x000fe2000c101908 */
[----:B------:R-:W-:Y:S05]  /*0da0*/  EXIT ;  /* 0x000000000000794d */ /* 0x000fea0003800000 */
.L_x_7:
[----:B------:R-:W-:-:S00]  /*0db0*/  BRA `(.L_x_7) ;  /* 0xfffffffc00fc7947 */ /* 0x000fc0000383ffff */
[----:B------:R-:W-:-:S00]  /*0dc0*/  NOP ;  /* 0x0000000000007918 */ /* 0x000fc00000000000 */
        /* <DEDUP_REMOVED lines=11> */
.L_x_8:


//--------------------- .nv.shared._Z10conv_tiledPfS_S_iii --------------------------
	.section	.nv.shared._Z10conv_tiledPfS_S_iii,"aw",@nobits
	.sectionflags	@""
	.align	4
.nv.shared._Z10conv_tiledPfS_S_iii:
	.zero		5120


//--------------------- .nv.shared.reserved.0     --------------------------
	.section	.nv.shared.reserved.0,"aw",@nobits
	.weak		__nv_reservedSMEM_offset_0_alias
	.size		__nv_reservedSMEM_offset_0_alias, 0, 64
	.other		__nv_reservedSMEM_offset_0_alias,@"STO_CUDA_RESERVED_SHARED STV_DEFAULT"
__nv_reservedSMEM_offset_0_alias:
	.zero		0
	.zero		64


//--------------------- .nv.constant0._Z10conv_tiledPfS_S_iii --------------------------
	.section	.nv.constant0._Z10conv_tiledPfS_S_iii,"a",@progbits
	.sectionflags	@""
	.align	4
.nv.constant0._Z10conv_tiledPfS_S_iii:
	.zero		932


//--------------------- SYMBOLS --------------------------

	.type		.nv.reservedSmem.offset0,@object
	.size		.nv.reservedSmem.offset0,0x4
	.type		.nv.reservedSmem.cap,@object
	.size		.nv.reservedSmem.cap,0x4
